//
// Generated by NVIDIA NVVM Compiler
//
// Compiler Build ID: CL-36424714
// Cuda compilation tools, release 13.0, V13.0.88
// Based on NVVM 20.0.0
//

.version 9.0
.target sm_100
.address_size 64

	// .globl	_Z18find_prefix_kernelPiS_ii
// _ZZ18find_prefix_kernelPiS_iiE1s has been demoted
// _ZZ18find_prefix_kernelPiS_iiE6s_temp has been demoted
// _ZZ20counting_sort_kernelPiS_iiE13prefix_shared has been demoted

.visible .entry _Z18find_prefix_kernelPiS_ii(
	.param .u64 .ptr .align 1 _Z18find_prefix_kernelPiS_ii_param_0,
	.param .u64 .ptr .align 1 _Z18find_prefix_kernelPiS_ii_param_1,
	.param .u32 _Z18find_prefix_kernelPiS_ii_param_2,
	.param .u32 _Z18find_prefix_kernelPiS_ii_param_3
)
{
	.reg .pred 	%p<17>;
	.reg .b32 	%r<82>;
	.reg .b64 	%rd<15>;
	// demoted variable
	.shared .align 4 .b8 _ZZ18find_prefix_kernelPiS_iiE1s[1024];
	// demoted variable
	.shared .align 4 .b8 _ZZ18find_prefix_kernelPiS_iiE6s_temp[1024];
	ld.param.u64 	%rd3, [_Z18find_prefix_kernelPiS_ii_param_0];
	ld.param.u64 	%rd2, [_Z18find_prefix_kernelPiS_ii_param_1];
	ld.param.u32 	%r17, [_Z18find_prefix_kernelPiS_ii_param_2];
	ld.param.u32 	%r18, [_Z18find_prefix_kernelPiS_ii_param_3];
	cvta.to.global.u64 	%rd1, %rd3;
	mov.u32 	%r1, %tid.x;
	setp.gt.u32 	%p3, %r1, %r18;
	shl.b32 	%r19, %r1, 2;
	mov.u32 	%r20, _ZZ18find_prefix_kernelPiS_iiE1s;
	add.s32 	%r2, %r20, %r19;
	mov.u32 	%r21, _ZZ18find_prefix_kernelPiS_iiE6s_temp;
	add.s32 	%r3, %r21, %r19;
	@%p3 bra 	$L__BB0_2;
	mov.b32 	%r22, 0;
	st.shared.u32 	[%r2], %r22;
	st.shared.u32 	[%r3], %r22;
$L__BB0_2:
	bar.sync 	0;
	mov.u32 	%r23, %ctaid.x;
	mov.u32 	%r24, %ntid.x;
	mad.lo.s32 	%r79, %r23, %r24, %r1;
	mov.u32 	%r25, %nctaid.x;
	mul.lo.s32 	%r5, %r24, %r25;
	setp.ge.s32 	%p4, %r79, %r17;
	@%p4 bra 	$L__BB0_9;
	add.s32 	%r26, %r79, %r5;
	max.s32 	%r27, %r17, %r26;
	setp.lt.s32 	%p5, %r26, %r17;
	selp.u32 	%r28, 1, 0, %p5;
	add.s32 	%r29, %r26, %r28;
	sub.s32 	%r30, %r27, %r29;
	div.u32 	%r31, %r30, %r5;
	add.s32 	%r6, %r31, %r28;
	and.b32  	%r32, %r6, 3;
	setp.eq.s32 	%p6, %r32, 3;
	@%p6 bra 	$L__BB0_6;
	add.s32 	%r33, %r6, 1;
	and.b32  	%r34, %r33, 3;
	neg.s32 	%r77, %r34;
$L__BB0_5:
	.pragma "nounroll";
	mul.wide.s32 	%rd4, %r79, 4;
	add.s64 	%rd5, %rd1, %rd4;
	ld.global.u32 	%r35, [%rd5];
	shl.b32 	%r36, %r35, 2;
	add.s32 	%r38, %r20, %r36;
	atom.shared.add.u32 	%r39, [%r38], 1;
	add.s32 	%r79, %r79, %r5;
	add.s32 	%r77, %r77, 1;
	setp.ne.s32 	%p7, %r77, 0;
	@%p7 bra 	$L__BB0_5;
$L__BB0_6:
	setp.lt.u32 	%p8, %r6, 3;
	@%p8 bra 	$L__BB0_9;
	mul.wide.s32 	%rd8, %r5, 4;
	shl.b32 	%r57, %r5, 2;
$L__BB0_8:
	mul.wide.s32 	%rd6, %r79, 4;
	add.s64 	%rd7, %rd1, %rd6;
	ld.global.u32 	%r40, [%rd7];
	shl.b32 	%r41, %r40, 2;
	add.s32 	%r43, %r20, %r41;
	atom.shared.add.u32 	%r44, [%r43], 1;
	add.s64 	%rd9, %rd7, %rd8;
	ld.global.u32 	%r45, [%rd9];
	shl.b32 	%r46, %r45, 2;
	add.s32 	%r47, %r20, %r46;
	atom.shared.add.u32 	%r48, [%r47], 1;
	add.s64 	%rd10, %rd9, %rd8;
	ld.global.u32 	%r49, [%rd10];
	shl.b32 	%r50, %r49, 2;
	add.s32 	%r51, %r20, %r50;
	atom.shared.add.u32 	%r52, [%r51], 1;
	add.s64 	%rd11, %rd10, %rd8;
	ld.global.u32 	%r53, [%rd11];
	shl.b32 	%r54, %r53, 2;
	add.s32 	%r55, %r20, %r54;
	atom.shared.add.u32 	%r56, [%r55], 1;
	add.s32 	%r79, %r57, %r79;
	setp.lt.s32 	%p9, %r79, %r17;
	@%p9 bra 	$L__BB0_8;
$L__BB0_9:
	bar.sync 	0;
	setp.lt.s32 	%p10, %r17, 2;
	@%p10 bra 	$L__BB0_19;
	mov.b32 	%r81, 1;
	mov.pred 	%p16, 0;
$L__BB0_11:
	@%p16 bra 	$L__BB0_15;
	setp.lt.u32 	%p12, %r1, %r81;
	@%p12 bra 	$L__BB0_14;
	ld.shared.u32 	%r59, [%r2];
	sub.s32 	%r60, %r1, %r81;
	shl.b32 	%r61, %r60, 2;
	add.s32 	%r63, %r20, %r61;
	ld.shared.u32 	%r64, [%r63];
	add.s32 	%r65, %r64, %r59;
	st.shared.u32 	[%r3], %r65;
	bra.uni 	$L__BB0_18;
$L__BB0_14:
	ld.shared.u32 	%r66, [%r2];
	st.shared.u32 	[%r3], %r66;
	bra.uni 	$L__BB0_18;
$L__BB0_15:
	setp.lt.u32 	%p13, %r1, %r81;
	@%p13 bra 	$L__BB0_17;
	ld.shared.u32 	%r67, [%r3];
	sub.s32 	%r68, %r1, %r81;
	shl.b32 	%r69, %r68, 2;
	add.s32 	%r71, %r21, %r69;
	ld.shared.u32 	%r72, [%r71];
	add.s32 	%r73, %r72, %r67;
	st.shared.u32 	[%r2], %r73;
	bra.uni 	$L__BB0_18;
$L__BB0_17:
	ld.shared.u32 	%r74, [%r3];
	st.shared.u32 	[%r2], %r74;
$L__BB0_18:
	bar.sync 	0;
	shl.b32 	%r81, %r81, 1;
	not.pred 	%p16, %p16;
	setp.lt.s32 	%p14, %r81, %r17;
	@%p14 bra 	$L__BB0_11;
$L__BB0_19:
	setp.gt.u32 	%p15, %r1, %r18;
	@%p15 bra 	$L__BB0_21;
	cvta.to.global.u64 	%rd12, %rd2;
	mul.wide.u32 	%rd13, %r1, 4;
	add.s64 	%rd14, %rd12, %rd13;
	ld.shared.u32 	%r75, [%r2];
	atom.global.add.u32 	%r76, [%rd14], %r75;
$L__BB0_21:
	ret;

}
	// .globl	_Z20counting_sort_kernelPiS_ii
.visible .entry _Z20counting_sort_kernelPiS_ii(
	.param .u64 .ptr .align 1 _Z20counting_sort_kernelPiS_ii_param_0,
	.param .u64 .ptr .align 1 _Z20counting_sort_kernelPiS_ii_param_1,
	.param .u32 _Z20counting_sort_kernelPiS_ii_param_2,
	.param .u32 _Z20counting_sort_kernelPiS_ii_param_3
)
{
	.reg .pred 	%p<12>;
	.reg .b32 	%r<40>;
	.reg .b64 	%rd<16>;
	// demoted variable
	.shared .align 4 .b8 _ZZ20counting_sort_kernelPiS_iiE13prefix_shared[1024];
	ld.param.u64 	%rd3, [_Z20counting_sort_kernelPiS_ii_param_0];
	ld.param.u64 	%rd4, [_Z20counting_sort_kernelPiS_ii_param_1];
	ld.param.u32 	%r25, [_Z20counting_sort_kernelPiS_ii_param_3];
	cvta.to.global.u64 	%rd1, %rd4;
	mov.u32 	%r1, %tid.x;
	setp.gt.s32 	%p1, %r1, %r25;
	shl.b32 	%r26, %r1, 2;
	mov.u32 	%r27, _ZZ20counting_sort_kernelPiS_iiE13prefix_shared;
	add.s32 	%r2, %r27, %r26;
	@%p1 bra 	$L__BB1_2;
	cvta.to.global.u64 	%rd5, %rd3;
	mul.wide.u32 	%rd6, %r1, 4;
	add.s64 	%rd7, %rd5, %rd6;
	ld.global.u32 	%r28, [%rd7];
	st.shared.u32 	[%r2], %r28;
$L__BB1_2:
	bar.sync 	0;
	setp.eq.s32 	%p2, %r1, 0;
	mov.b32 	%r35, 0;
	@%p2 bra 	$L__BB1_4;
	ld.shared.u32 	%r35, [%r2+-4];
$L__BB1_4:
	ld.shared.u32 	%r5, [%r2];
	setp.ge.s32 	%p3, %r35, %r5;
	@%p3 bra 	$L__BB1_17;
	sub.s32 	%r6, %r5, %r35;
	and.b32  	%r7, %r6, 15;
	sub.s32 	%r30, %r35, %r5;
	setp.gt.u32 	%p4, %r30, -16;
	@%p4 bra 	$L__BB1_8;
	and.b32  	%r31, %r6, -16;
	neg.s32 	%r33, %r31;
	add.s64 	%rd2, %rd1, 32;
$L__BB1_7:
	.pragma "nounroll";
	mul.wide.s32 	%rd8, %r35, 4;
	add.s64 	%rd9, %rd2, %rd8;
	st.global.u32 	[%rd9+-32], %r1;
	st.global.u32 	[%rd9+-28], %r1;
	st.global.u32 	[%rd9+-24], %r1;
	st.global.u32 	[%rd9+-20], %r1;
	st.global.u32 	[%rd9+-16], %r1;
	st.global.u32 	[%rd9+-12], %r1;
	st.global.u32 	[%rd9+-8], %r1;
	st.global.u32 	[%rd9+-4], %r1;
	st.global.u32 	[%rd9], %r1;
	st.global.u32 	[%rd9+4], %r1;
	st.global.u32 	[%rd9+8], %r1;
	st.global.u32 	[%rd9+12], %r1;
	st.global.u32 	[%rd9+16], %r1;
	st.global.u32 	[%rd9+20], %r1;
	st.global.u32 	[%rd9+24], %r1;
	st.global.u32 	[%rd9+28], %r1;
	add.s32 	%r35, %r35, 16;
	add.s32 	%r33, %r33, 16;
	setp.ne.s32 	%p5, %r33, 0;
	@%p5 bra 	$L__BB1_7;
$L__BB1_8:
	setp.eq.s32 	%p6, %r7, 0;
	@%p6 bra 	$L__BB1_17;
	and.b32  	%r14, %r6, 7;
	setp.lt.u32 	%p7, %r7, 8;
	@%p7 bra 	$L__BB1_11;
	mul.wide.s32 	%rd10, %r35, 4;
	add.s64 	%rd11, %rd1, %rd10;
	st.global.u32 	[%rd11], %r1;
	st.global.u32 	[%rd11+4], %r1;
	st.global.u32 	[%rd11+8], %r1;
	st.global.u32 	[%rd11+12], %r1;
	st.global.u32 	[%rd11+16], %r1;
	st.global.u32 	[%rd11+20], %r1;
	st.global.u32 	[%rd11+24], %r1;
	st.global.u32 	[%rd11+28], %r1;
	add.s32 	%r35, %r35, 8;
$L__BB1_11:
	setp.eq.s32 	%p8, %r14, 0;
	@%p8 bra 	$L__BB1_17;
	and.b32  	%r17, %r6, 3;
	setp.lt.u32 	%p9, %r14, 4;
	@%p9 bra 	$L__BB1_14;
	mul.wide.s32 	%rd12, %r35, 4;
	add.s64 	%rd13, %rd1, %rd12;
	st.global.u32 	[%rd13], %r1;
	st.global.u32 	[%rd13+4], %r1;
	st.global.u32 	[%rd13+8], %r1;
	st.global.u32 	[%rd13+12], %r1;
	add.s32 	%r35, %r35, 4;
$L__BB1_14:
	setp.eq.s32 	%p10, %r17, 0;
	@%p10 bra 	$L__BB1_17;
	neg.s32 	%r38, %r17;
$L__BB1_16:
	.pragma "nounroll";
	mul.wide.s32 	%rd14, %r35, 4;
	add.s64 	%rd15, %rd1, %rd14;
	st.global.u32 	[%rd15], %r1;
	add.s32 	%r35, %r35, 1;
	add.s32 	%r38, %r38, 1;
	setp.ne.s32 	%p11, %r38, 0;
	@%p11 bra 	$L__BB1_16;
$L__BB1_17:
	ret;

}


// ===== COMPILED SASS (sm_100) =====

	.target	sm_100

	.elftype	@"ET_EXEC"


//--------------------- .note.nv.tkinfo           --------------------------
	.section	.note.nv.tkinfo,"",@"SHT_NOTE"
	.sectionflags	@"SHF_NOTE_NV_TKINFO"
	.tkinfo
        /*0018*/ 	.word	0x00000002
        /*0030*/ 	.string	""
        /*0030*/ 	.string	"ptxas"
        /*0030*/ 	.string	"Cuda compilation tools, release 13.0, V13.0.88"
        /*0030*/ 	.string	"Build cuda_13.0.r13.0/compiler.36424714_0"
        /*0030*/ 	.string	"-arch sm_100 -m 64 "



//--------------------- .note.nv.cuinfo           --------------------------
	.section	.note.nv.cuinfo,"",@"SHT_NOTE"
	.sectionflags	@"SHF_NOTE_NV_CUINFO"
        /*0018*/ 	.short	0x0002
        /*001a*/ 	.short	0x0064
        /*001c*/ 	.short	0x0082
	.zero		2


//--------------------- .nv.info                  --------------------------
	.section	.nv.info,"",@"SHT_CUDA_INFO"
	.align	4


	//----- nvinfo : EIATTR_REGCOUNT
	.align		4
        /*0000*/ 	.byte	0x04, 0x2f
        /*0002*/ 	.short	(.L_1 - .L_0)
	.align		4
.L_0:
        /*0004*/ 	.word	index@(_Z18find_prefix_kernelPiS_ii)
        /*0008*/ 	.word	0x00000016


	//----- nvinfo : EIATTR_FRAME_SIZE
	.align		4
.L_1:
        /*000c*/ 	.byte	0x04, 0x11
        /*000e*/ 	.short	(.L_3 - .L_2)
	.align		4
.L_2:
        /*0010*/ 	.word	index@(_Z18find_prefix_kernelPiS_ii)
        /*0014*/ 	.word	0x00000000


	//----- nvinfo : EIATTR_REGCOUNT
	.align		4
.L_3:
        /*0018*/ 	.byte	0x04, 0x2f
        /*001a*/ 	.short	(.L_5 - .L_4)
	.align		4
.L_4:
        /*001c*/ 	.word	index@(_Z20counting_sort_kernelPiS_ii)
        /*0020*/ 	.word	0x0000000c


	//----- nvinfo : EIATTR_FRAME_SIZE
	.align		4
.L_5:
        /*0024*/ 	.byte	0x04, 0x11
        /*0026*/ 	.short	(.L_7 - .L_6)
	.align		4
.L_6:
        /*0028*/ 	.word	index@(_Z20counting_sort_kernelPiS_ii)
        /*002c*/ 	.word	0x00000000


	//----- nvinfo : EIATTR_MIN_STACK_SIZE
	.align		4
.L_7:
        /*0030*/ 	.byte	0x04, 0x12
        /*0032*/ 	.short	(.L_9 - .L_8)
	.align		4
.L_8:
        /*0034*/ 	.word	index@(_Z20counting_sort_kernelPiS_ii)
        /*0038*/ 	.word	0x00000000


	//----- nvinfo : EIATTR_MIN_STACK_SIZE
	.align		4
.L_9:
        /*003c*/ 	.byte	0x04, 0x12
        /*003e*/ 	.short	(.L_11 - .L_10)
	.align		4
.L_10:
        /*0040*/ 	.word	index@(_Z18find_prefix_kernelPiS_ii)
        /*0044*/ 	.word	0x00000000
.L_11:


//--------------------- .nv.compat                --------------------------
	.section	.nv.compat,"",@"SHT_CUDA_COMPAT_INFO"
	.align	4
        /*0000*/ 	.byte	0x02, 0x09, 0x00, 0x00, 0x02, 0x02, 0x01, 0x00, 0x02, 0x05, 0x05, 0x00, 0x03, 0x07, 0x01, 0x01
        /*0010*/ 	.byte	0x02, 0x03, 0x00, 0x00, 0x02, 0x06, 0x01, 0x00, 0x04, 0x0b, 0x08, 0x00, 0x09, 0x00, 0x00, 0x00
        /*0020*/ 	.byte	0x00, 0x00, 0x00, 0x00


//--------------------- .nv.info._Z20counting_sort_kernelPiS_ii --------------------------
	.section	.nv.info._Z20counting_sort_kernelPiS_ii,"",@"SHT_CUDA_INFO"
	.sectionflags	@""
	.align	4


	//----- nvinfo : EIATTR_CUDA_API_VERSION
	.align		4
        /*0000*/ 	.byte	0x04, 0x37
        /*0002*/ 	.short	(.L_13 - .L_12)
.L_12:
        /*0004*/ 	.word	0x00000082


	//----- nvinfo : EIATTR_KPARAM_INFO
	.align		4
.L_13:
        /*0008*/ 	.byte	0x04, 0x17
        /*000a*/ 	.short	(.L_15 - .L_14)
.L_14:
        /*000c*/ 	.word	0x00000000
        /*0010*/ 	.short	0x0003
        /*0012*/ 	.short	0x0014
        /*0014*/ 	.byte	0x00, 0xf0, 0x11, 0x00


	//----- nvinfo : EIATTR_KPARAM_INFO
	.align		4
.L_15:
        /*0018*/ 	.byte	0x04, 0x17
        /*001a*/ 	.short	(.L_17 - .L_16)
.L_16:
        /*001c*/ 	.word	0x00000000
        /*0020*/ 	.short	0x0002
        /*0022*/ 	.short	0x0010
        /*0024*/ 	.byte	0x00, 0xf0, 0x11, 0x00


	//----- nvinfo : EIATTR_KPARAM_INFO
	.align		4
.L_17:
        /*0028*/ 	.byte	0x04, 0x17
        /*002a*/ 	.short	(.L_19 - .L_18)
.L_18:
        /*002c*/ 	.word	0x00000000
        /*0030*/ 	.short	0x0001
        /*0032*/ 	.short	0x0008
        /*0034*/ 	.byte	0x00, 0xf5, 0x21, 0x00


	//----- nvinfo : EIATTR_KPARAM_INFO
	.align		4
.L_19:
        /*0038*/ 	.byte	0x04, 0x17
        /*003a*/ 	.short	(.L_21 - .L_20)
.L_20:
        /*003c*/ 	.word	0x00000000
        /*0040*/ 	.short	0x0000
        /*0042*/ 	.short	0x0000
        /*0044*/ 	.byte	0x00, 0xf5, 0x21, 0x00


	//----- nvinfo : EIATTR_SPARSE_MMA_MASK
	.align		4
.L_21:
        /*0048*/ 	.byte	0x03, 0x50
        /*004a*/ 	.short	0x0000


	//----- nvinfo : EIATTR_MAXREG_COUNT
	.align		4
        /*004c*/ 	.byte	0x03, 0x1b
        /*004e*/ 	.short	0x00ff


	//----- nvinfo : EIATTR_NUM_BARRIERS
	.align		4
        /*0050*/ 	.byte	0x02, 0x4c
        /*0052*/ 	.byte	0x01
	.zero		1


	//----- nvinfo : EIATTR_MERCURY_ISA_VERSION
	.align		4
        /*0054*/ 	.byte	0x03, 0x5f
        /*0056*/ 	.short	0x0101


	//----- nvinfo : EIATTR_VRC_CTA_INIT_COUNT
	.align		4
        /*0058*/ 	.byte	0x02, 0x4a
	.zero		1
	.zero		1


	//----- nvinfo : EIATTR_EXIT_INSTR_OFFSETS
	.align		4
        /*005c*/ 	.byte	0x04, 0x1c
        /*005e*/ 	.short	(.L_23 - .L_22)


	//   ....[0]....
.L_22:
        /*0060*/ 	.word	0x00000130


	//   ....[1]....
        /*0064*/ 	.word	0x00000360


	//   ....[2]....
        /*0068*/ 	.word	0x00000480


	//   ....[3]....
        /*006c*/ 	.word	0x00000520


	//   ....[4]....
        /*0070*/ 	.word	0x000005c0


	//----- nvinfo : EIATTR_CRS_STACK_SIZE
	.align		4
.L_23:
        /*0074*/ 	.byte	0x04, 0x1e
        /*0076*/ 	.short	(.L_25 - .L_24)
.L_24:
        /*0078*/ 	.word	0x00000000


	//----- nvinfo : EIATTR_CBANK_PARAM_SIZE
	.align		4
.L_25:
        /*007c*/ 	.byte	0x03, 0x19
        /*007e*/ 	.short	0x0018


	//----- nvinfo : EIATTR_PARAM_CBANK
	.align		4
        /*0080*/ 	.byte	0x04, 0x0a
        /*0082*/ 	.short	(.L_27 - .L_26)
	.align		4
.L_26:
        /*0084*/ 	.word	index@(.nv.constant0._Z20counting_sort_kernelPiS_ii)
        /*0088*/ 	.short	0x0380
        /*008a*/ 	.short	0x0018


	//----- nvinfo : EIATTR_SW_WAR
	.align		4
.L_27:
        /*008c*/ 	.byte	0x04, 0x36
        /*008e*/ 	.short	(.L_29 - .L_28)
.L_28:
        /*0090*/ 	.word	0x00000008
.L_29:


//--------------------- .nv.info._Z18find_prefix_kernelPiS_ii --------------------------
	.section	.nv.info._Z18find_prefix_kernelPiS_ii,"",@"SHT_CUDA_INFO"
	.sectionflags	@""
	.align	4


	//----- nvinfo : EIATTR_CUDA_API_VERSION
	.align		4
        /*0000*/ 	.byte	0x04, 0x37
        /*0002*/ 	.short	(.L_31 - .L_30)
.L_30:
        /*0004*/ 	.word	0x00000082


	//----- nvinfo : EIATTR_KPARAM_INFO
	.align		4
.L_31:
        /*0008*/ 	.byte	0x04, 0x17
        /*000a*/ 	.short	(.L_33 - .L_32)
.L_32:
        /*000c*/ 	.word	0x00000000
        /*0010*/ 	.short	0x0003
        /*0012*/ 	.short	0x0014
        /*0014*/ 	.byte	0x00, 0xf0, 0x11, 0x00


	//----- nvinfo : EIATTR_KPARAM_INFO
	.align		4
.L_33:
        /*0018*/ 	.byte	0x04, 0x17
        /*001a*/ 	.short	(.L_35 - .L_34)
.L_34:
        /*001c*/ 	.word	0x00000000
        /*0020*/ 	.short	0x0002
        /*0022*/ 	.short	0x0010
        /*0024*/ 	.byte	0x00, 0xf0, 0x11, 0x00


	//----- nvinfo : EIATTR_KPARAM_INFO
	.align		4
.L_35:
        /*0028*/ 	.byte	0x04, 0x17
        /*002a*/ 	.short	(.L_37 - .L_36)
.L_36:
        /*002c*/ 	.word	0x00000000
        /*0030*/ 	.short	0x0001
        /*0032*/ 	.short	0x0008
        /*0034*/ 	.byte	0x00, 0xf5, 0x21, 0x00


	//----- nvinfo : EIATTR_KPARAM_INFO
	.align		4
.L_37:
        /*0038*/ 	.byte	0x04, 0x17
        /*003a*/ 	.short	(.L_39 - .L_38)
.L_38:
        /*003c*/ 	.word	0x00000000
        /*0040*/ 	.short	0x0000
        /*0042*/ 	.short	0x0000
        /*0044*/ 	.byte	0x00, 0xf5, 0x21, 0x00


	//----- nvinfo : EIATTR_SPARSE_MMA_MASK
	.align		4
.L_39:
        /*0048*/ 	.byte	0x03, 0x50
        /*004a*/ 	.short	0x0000


	//----- nvinfo : EIATTR_MAXREG_COUNT
	.align		4
        /*004c*/ 	.byte	0x03, 0x1b
        /*004e*/ 	.short	0x00ff


	//----- nvinfo : EIATTR_NUM_BARRIERS
	.align		4
        /*0050*/ 	.byte	0x02, 0x4c
        /*0052*/ 	.byte	0x01
	.zero		1


	//----- nvinfo : EIATTR_MERCURY_ISA_VERSION
	.align		4
        /*0054*/ 	.byte	0x03, 0x5f
        /*0056*/ 	.short	0x0101


	//----- nvinfo : EIATTR_VRC_CTA_INIT_COUNT
	.align		4
        /*0058*/ 	.byte	0x02, 0x4a
	.zero		1
	.zero		1


	//----- nvinfo : EIATTR_EXIT_INSTR_OFFSETS
	.align		4
        /*005c*/ 	.byte	0x04, 0x1c
        /*005e*/ 	.short	(.L_41 - .L_40)


	//   ....[0]....
.L_40:
        /*0060*/ 	.word	0x00000790


	//   ....[1]....
        /*0064*/ 	.word	0x000007e0


	//----- nvinfo : EIATTR_CRS_STACK_SIZE
	.align		4
.L_41:
        /*0068*/ 	.byte	0x04, 0x1e
        /*006a*/ 	.short	(.L_43 - .L_42)
.L_42:
        /*006c*/ 	.word	0x00000000


	//----- nvinfo : EIATTR_CBANK_PARAM_SIZE
	.align		4
.L_43:
        /*0070*/ 	.byte	0x03, 0x19
        /*0072*/ 	.short	0x0018


	//----- nvinfo : EIATTR_PARAM_CBANK
	.align		4
        /*0074*/ 	.byte	0x04, 0x0a
        /*0076*/ 	.short	(.L_45 - .L_44)
	.align		4
.L_44:
        /*0078*/ 	.word	index@(.nv.constant0._Z18find_prefix_kernelPiS_ii)
        /*007c*/ 	.short	0x0380
        /*007e*/ 	.short	0x0018


	//----- nvinfo : EIATTR_SW_WAR
	.align		4
.L_45:
        /*0080*/ 	.byte	0x04, 0x36
        /*0082*/ 	.short	(.L_47 - .L_46)
.L_46:
        /*0084*/ 	.word	0x00000008
.L_47:


//--------------------- .nv.callgraph             --------------------------
	.section	.nv.callgraph,"",@"SHT_CUDA_CALLGRAPH"
	.align	4
	.sectionentsize	8
	.align		4
        /*0000*/ 	.word	0x00000000
	.align		4
        /*0004*/ 	.word	0xffffffff
	.align		4
        /*0008*/ 	.word	0x00000000
	.align		4
        /*000c*/ 	.word	0xfffffffe
	.align		4
        /*0010*/ 	.word	0x00000000
	.align		4
        /*0014*/ 	.word	0xfffffffd
	.align		4
        /*0018*/ 	.word	0x00000000
	.align		4
        /*001c*/ 	.word	0xfffffffc


//--------------------- .text._Z20counting_sort_kernelPiS_ii --------------------------
	.section	.text._Z20counting_sort_kernelPiS_ii,"ax",@progbits
	.align	128
        .global         _Z20counting_sort_kernelPiS_ii
        .type           _Z20counting_sort_kernelPiS_ii,@function
        .size           _Z20counting_sort_kernelPiS_ii,(.L_x_18 - _Z20counting_sort_kernelPiS_ii)
        .other          _Z20counting_sort_kernelPiS_ii,@"STO_CUDA_ENTRY STV_DEFAULT"
_Z20counting_sort_kernelPiS_ii:
.text._Z20counting_sort_kernelPiS_ii:
[----:B------:R-:W-:Y:S01]  /*0000*/  LDC R1, c[0x0][0x37c] ;  /* 0x0000df00ff017b82 */ /* 0x000fe20000000800 */
[----:B------:R-:W0:Y:S01]  /*0010*/  S2R R0, SR_TID.X ;  /* 0x0000000000007919 */ /* 0x000e220000002100 */
[----:B------:R-:W0:Y:S01]  /*0020*/  LDCU UR4, c[0x0][0x394] ;  /* 0x00007280ff0477ac */ /* 0x000e220008000800 */
[----:B------:R-:W1:Y:S01]  /*0030*/  LDCU.64 UR6, c[0x0][0x358] ;  /* 0x00006b00ff0677ac */ /* 0x000e620008000a00 */
[----:B0-----:R-:W-:-:S13]  /*0040*/  ISETP.GT.AND P0, PT, R0, UR4, PT ;  /* 0x0000000400007c0c */ /* 0x001fda000bf04270 */
[----:B------:R-:W0:Y:S02]  /*0050*/  @!P0 LDC.64 R4, c[0x0][0x380] ;  /* 0x0000e000ff048b82 */ /* 0x000e240000000a00 */
[----:B0-----:R-:W-:-:S06]  /*0060*/  @!P0 IMAD.WIDE.U32 R4, R0, 0x4, R4 ;  /* 0x0000000400048825 */ /* 0x001fcc00078e0004 */
[----:B-1----:R-:W2:Y:S01]  /*0070*/  @!P0 LDG.E R4, desc[UR6][R4.64] ;  /* 0x0000000604048981 */ /* 0x002ea2000c1e1900 */
[----:B------:R-:W0:Y:S01]  /*0080*/  S2UR UR5, SR_CgaCtaId ;  /* 0x00000000000579c3 */ /* 0x000e220000008800 */
[----:B------:R-:W-:Y:S01]  /*0090*/  UMOV UR4, 0x400 ;  /* 0x0000040000047882 */ /* 0x000fe20000000000 */
[----:B------:R-:W-:Y:S01]  /*00a0*/  ISETP.NE.AND P1, PT, R0, RZ, PT ;  /* 0x000000ff0000720c */ /* 0x000fe20003f25270 */
[----:B------:R-:W-:Y:S01]  /*00b0*/  IMAD.MOV.U32 R2, RZ, RZ, RZ ;  /* 0x000000ffff027224 */ /* 0x000fe200078e00ff */
[----:B0-----:R-:W-:-:S06]  /*00c0*/  ULEA UR4, UR5, UR4, 0x18 ;  /* 0x0000000405047291 */ /* 0x001fcc000f8ec0ff */
[----:B------:R-:W-:-:S05]  /*00d0*/  LEA R3, R0, UR4, 0x2 ;  /* 0x0000000400037c11 */ /* 0x000fca000f8e10ff */
[----:B--2---:R-:W-:Y:S01]  /*00e0*/  @!P0 STS [R3], R4 ;  /* 0x0000000403008388 */ /* 0x004fe20000000800 */
[----:B------:R-:W-:Y:S06]  /*00f0*/  BAR.SYNC.DEFER_BLOCKING 0x0 ;  /* 0x0000000000007b1d */ /* 0x000fec0000010000 */
[----:B------:R-:W-:Y:S04]  /*0100*/  @P1 LDS R2, [R3+-0x4] ;  /* 0xfffffc0003021984 */ /* 0x000fe80000000800 */
[----:B------:R-:W0:Y:S02]  /*0110*/  LDS R7, [R3] ;  /* 0x0000000003077984 */ /* 0x000e240000000800 */
[----:B0-----:R-:W-:-:S13]  /*0120*/  ISETP.GE.AND P0, PT, R2, R7, PT ;  /* 0x000000070200720c */ /* 0x001fda0003f06270 */
[----:B------:R-:W-:Y:S05]  /*0130*/  @P0 EXIT ;  /* 0x000000000000094d */ /* 0x000fea0003800000 */
[----:B------:R-:W-:Y:S01]  /*0140*/  IMAD.IADD R8, R7, 0x1, -R2 ;  /* 0x0000000107087824 */ /* 0x000fe200078e0a02 */
[----:B------:R-:W-:Y:S01]  /*0150*/  BSSY.RECONVERGENT B0, `(.L_x_0) ;  /* 0x0000020000007945 */ /* 0x000fe20003800200 */
[----:B------:R-:W-:-:S03]  /*0160*/  IMAD.IADD R7, R2, 0x1, -R7 ;  /* 0x0000000102077824 */ /* 0x000fc600078e0a07 */
[----:B------:R-:W-:Y:S02]  /*0170*/  LOP3.LUT R9, R8, 0xf, RZ, 0xc0, !PT ;  /* 0x0000000f08097812 */ /* 0x000fe400078ec0ff */
[----:B------:R-:W-:Y:S02]  /*0180*/  ISETP.GT.U32.AND P1, PT, R7, -0x10, PT ;  /* 0xfffffff00700780c */ /* 0x000fe40003f24070 */
[----:B------:R-:W-:-:S11]  /*0190*/  ISETP.NE.AND P0, PT, R9, RZ, PT ;  /* 0x000000ff0900720c */ /* 0x000fd60003f05270 */
[----:B------:R-:W-:Y:S05]  /*01a0*/  @P1 BRA `(.L_x_1) ;  /* 0x0000000000681947 */ /* 0x000fea0003800000 */
[----:B------:R-:W0:Y:S01]  /*01b0*/  LDC.64 R6, c[0x0][0x388] ;  /* 0x0000e200ff067b82 */ /* 0x000e220000000a00 */
[----:B------:R-:W-:-:S05]  /*01c0*/  LOP3.LUT R3, R8, 0xfffffff0, RZ, 0xc0, !PT ;  /* 0xfffffff008037812 */ /* 0x000fca00078ec0ff */
[----:B------:R-:W-:Y:S01]  /*01d0*/  IMAD.MOV R3, RZ, RZ, -R3 ;  /* 0x000000ffff037224 */ /* 0x000fe200078e0a03 */
[----:B0-----:R-:W-:-:S05]  /*01e0*/  IADD3 R6, P1, PT, R6, 0x20, RZ ;  /* 0x0000002006067810 */ /* 0x001fca0007f3e0ff */
[----:B------:R-:W-:-:S08]  /*01f0*/  IMAD.X R7, RZ, RZ, R7, P1 ;  /* 0x000000ffff077224 */ /* 0x000fd000008e0607 */
.L_x_2:
[----:B0-----:R-:W-:-:S04]  /*0200*/  IMAD.WIDE R4, R2, 0x4, R6 ;  /* 0x0000000402047825 */ /* 0x001fc800078e0206 */
[----:B------:R-:W-:Y:S01]  /*0210*/  VIADD R3, R3, 0x10 ;  /* 0x0000001003037836 */ /* 0x000fe20000000000 */
[----:B------:R0:W-:Y:S01]  /*0220*/  STG.E desc[UR6][R4.64+-0x20], R0 ;  /* 0xffffe00004007986 */ /* 0x0001e2000c101906 */
[----:B------:R-:W-:-:S03]  /*0230*/  VIADD R2, R2, 0x10 ;  /* 0x0000001002027836 */ /* 0x000fc60000000000 */
[----:B------:R0:W-:Y:S01]  /*0240*/  STG.E desc[UR6][R4.64+-0x1c], R0 ;  /* 0xffffe40004007986 */ /* 0x0001e2000c101906 */
[----:B------:R-:W-:-:S03]  /*0250*/  ISETP.NE.AND P1, PT, R3, RZ, PT ;  /* 0x000000ff0300720c */ /* 0x000fc60003f25270 */
[----:B------:R0:W-:Y:S04]  /*0260*/  STG.E desc[UR6][R4.64+-0x18], R0 ;  /* 0xffffe80004007986 */ /* 0x0001e8000c101906 */
        /* <DEDUP_REMOVED lines=12> */
[----:B------:R0:W-:Y:S01]  /*0330*/  STG.E desc[UR6][R4.64+0x1c], R0 ;  /* 0x00001c0004007986 */ /* 0x0001e2000c101906 */
[----:B------:R-:W-:Y:S05]  /*0340*/  @P1 BRA `(.L_x_2) ;  /* 0xfffffffc00ac1947 */ /* 0x000fea000383ffff */
.L_x_1:
[----:B------:R-:W-:Y:S05]  /*0350*/  BSYNC.RECONVERGENT B0 ;  /* 0x0000000000007941 */ /* 0x000fea0003800200 */
.L_x_0:
[----:B------:R-:W-:Y:S05]  /*0360*/  @!P0 EXIT ;  /* 0x000000000000894d */ /* 0x000fea0003800000 */
[----:B------:R-:W-:Y:S01]  /*0370*/  ISETP.GE.U32.AND P0, PT, R9, 0x8, PT ;  /* 0x000000080900780c */ /* 0x000fe20003f06070 */
[----:B------:R-:W-:Y:S01]  /*0380*/  BSSY.RECONVERGENT B0, `(.L_x_3) ;  /* 0x000000f000007945 */ /* 0x000fe20003800200 */
[----:B------:R-:W-:-:S04]  /*0390*/  LOP3.LUT R3, R8, 0x7, RZ, 0xc0, !PT ;  /* 0x0000000708037812 */ /* 0x000fc800078ec0ff */
[----:B------:R-:W-:-:S07]  /*03a0*/  ISETP.NE.AND P1, PT, R3, RZ, PT ;  /* 0x000000ff0300720c */ /* 0x000fce0003f25270 */
[----:B------:R-:W-:Y:S06]  /*03b0*/  @!P0 BRA `(.L_x_4) ;  /* 0x00000000002c8947 */ /* 0x000fec0003800000 */
[----:B0-----:R-:W0:Y:S02]  /*03c0*/  LDC.64 R4, c[0x0][0x388] ;  /* 0x0000e200ff047b82 */ /* 0x001e240000000a00 */
[----:B0-----:R-:W-:-:S04]  /*03d0*/  IMAD.WIDE R4, R2, 0x4, R4 ;  /* 0x0000000402047825 */ /* 0x001fc800078e0204 */
[----:B------:R-:W-:Y:S01]  /*03e0*/  VIADD R2, R2, 0x8 ;  /* 0x0000000802027836 */ /* 0x000fe20000000000 */
[----:B------:R1:W-:Y:S04]  /*03f0*/  STG.E desc[UR6][R4.64], R0 ;  /* 0x0000000004007986 */ /* 0x0003e8000c101906 */
[----:B------:R1:W-:Y:S04]  /*0400*/  STG.E desc[UR6][R4.64+0x4], R0 ;  /* 0x0000040004007986 */ /* 0x0003e8000c101906 */
[----:B------:R1:W-:Y:S04]  /*0410*/  STG.E desc[UR6][R4.64+0x8], R0 ;  /* 0x0000080004007986 */ /* 0x0003e8000c101906 */
[----:B------:R1:W-:Y:S04]  /*0420*/  STG.E desc[UR6][R4.64+0xc], R0 ;  /* 0x00000c0004007986 */ /* 0x0003e8000c101906 */
[----:B------:R1:W-:Y:S04]  /*0430*/  STG.E desc[UR6][R4.64+0x10], R0 ;  /* 0x0000100004007986 */ /* 0x0003e8000c101906 */
[----:B------:R1:W-:Y:S04]  /*0440*/  STG.E desc[UR6][R4.64+0x14], R0 ;  /* 0x0000140004007986 */ /* 0x0003e8000c101906 */
[----:B------:R1:W-:Y:S04]  /*0450*/  STG.E desc[UR6][R4.64+0x18], R0 ;  /* 0x0000180004007986 */ /* 0x0003e8000c101906 */
[----:B------:R1:W-:Y:S02]  /*0460*/  STG.E desc[UR6][R4.64+0x1c], R0 ;  /* 0x00001c0004007986 */ /* 0x0003e4000c101906 */
.L_x_4:
[----:B------:R-:W-:Y:S05]  /*0470*/  BSYNC.RECONVERGENT B0 ;  /* 0x0000000000007941 */ /* 0x000fea0003800200 */
.L_x_3:
[----:B------:R-:W-:Y:S05]  /*0480*/  @!P1 EXIT ;  /* 0x000000000000994d */ /* 0x000fea0003800000 */
[----:B------:R-:W-:Y:S02]  /*0490*/  ISETP.GE.U32.AND P0, PT, R3, 0x4, PT ;  /* 0x000000040300780c */ /* 0x000fe40003f06070 */
[----:B------:R-:W-:-:S04]  /*04a0*/  LOP3.LUT R3, R8, 0x3, RZ, 0xc0, !PT ;  /* 0x0000000308037812 */ /* 0x000fc800078ec0ff */
[----:B------:R-:W-:-:S07]  /*04b0*/  ISETP.NE.AND P1, PT, R3, RZ, PT ;  /* 0x000000ff0300720c */ /* 0x000fce0003f25270 */
[----:B01----:R-:W0:Y:S02]  /*04c0*/  @P0 LDC.64 R4, c[0x0][0x388] ;  /* 0x0000e200ff040b82 */ /* 0x003e240000000a00 */
[----:B0-----:R-:W-:-:S05]  /*04d0*/  @P0 IMAD.WIDE R4, R2, 0x4, R4 ;  /* 0x0000000402040825 */ /* 0x001fca00078e0204 */
[----:B------:R0:W-:Y:S04]  /*04e0*/  @P0 STG.E desc[UR6][R4.64], R0 ;  /* 0x0000000004000986 */ /* 0x0001e8000c101906 */
[----:B------:R0:W-:Y:S04]  /*04f0*/  @P0 STG.E desc[UR6][R4.64+0x4], R0 ;  /* 0x0000040004000986 */ /* 0x0001e8000c101906 */
[----:B------:R0:W-:Y:S04]  /*0500*/  @P0 STG.E desc[UR6][R4.64+0x8], R0 ;  /* 0x0000080004000986 */ /* 0x0001e8000c101906 */
[----:B------:R0:W-:Y:S01]  /*0510*/  @P0 STG.E desc[UR6][R4.64+0xc], R0 ;  /* 0x00000c0004000986 */ /* 0x0001e2000c101906 */
[----:B------:R-:W-:Y:S05]  /*0520*/  @!P1 EXIT ;  /* 0x000000000000994d */ /* 0x000fea0003800000 */
[----:B------:R-:W1:Y:S01]  /*0530*/  LDC.64 R6, c[0x0][0x388] ;  /* 0x0000e200ff067b82 */ /* 0x000e620000000a00 */
[----:B------:R-:W-:Y:S02]  /*0540*/  @P0 VIADD R2, R2, 0x4 ;  /* 0x0000000402020836 */ /* 0x000fe40000000000 */
[----:B------:R-:W-:-:S07]  /*0550*/  IMAD.MOV R3, RZ, RZ, -R3 ;  /* 0x000000ffff037224 */ /* 0x000fce00078e0a03 */
.L_x_5:
[----:B01----:R-:W-:-:S04]  /*0560*/  IMAD.WIDE R4, R2, 0x4, R6 ;  /* 0x0000000402047825 */ /* 0x003fc800078e0206 */
[----:B------:R-:W-:Y:S01]  /*0570*/  VIADD R3, R3, 0x1 ;  /* 0x0000000103037836 */ /* 0x000fe20000000000 */
[----:B------:R2:W-:Y:S01]  /*0580*/  STG.E desc[UR6][R4.64], R0 ;  /* 0x0000000004007986 */ /* 0x0005e2000c101906 */
[----:B------:R-:W-:-:S03]  /*0590*/  VIADD R2, R2, 0x1 ;  /* 0x0000000102027836 */ /* 0x000fc60000000000 */
[----:B------:R-:W-:-:S13]  /*05a0*/  ISETP.NE.AND P0, PT, R3, RZ, PT ;  /* 0x000000ff0300720c */ /* 0x000fda0003f05270 */
[----:B--2---:R-:W-:Y:S05]  /*05b0*/  @P0 BRA `(.L_x_5) ;  /* 0xfffffffc00e80947 */ /* 0x004fea000383ffff */
[----:B------:R-:W-:Y:S05]  /*05c0*/  EXIT ;  /* 0x000000000000794d */ /* 0x000fea0003800000 */
.L_x_6:
[----:B------:R-:W-:-:S00]  /*05d0*/  BRA `(.L_x_6) ;  /* 0xfffffffc00fc7947 */ /* 0x000fc0000383ffff */
[----:B------:R-:W-:-:S00]  /*05e0*/  NOP ;  /* 0x0000000000007918 */ /* 0x000fc00000000000 */
        /* <DEDUP_REMOVED lines=9> */
.L_x_18:


//--------------------- .text._Z18find_prefix_kernelPiS_ii --------------------------
	.section	.text._Z18find_prefix_kernelPiS_ii,"ax",@progbits
	.align	128
        .global         _Z18find_prefix_kernelPiS_ii
        .type           _Z18find_prefix_kernelPiS_ii,@function
        .size           _Z18find_prefix_kernelPiS_ii,(.L_x_19 - _Z18find_prefix_kernelPiS_ii)
        .other          _Z18find_prefix_kernelPiS_ii,@"STO_CUDA_ENTRY STV_DEFAULT"
_Z18find_prefix_kernelPiS_ii:
.text._Z18find_prefix_kernelPiS_ii:
[----:B------:R-:W-:Y:S01]  /*0000*/  LDC R1, c[0x0][0x37c] ;  /* 0x0000df00ff017b82 */ /* 0x000fe20000000800 */
[----:B------:R-:W0:Y:S07]  /*0010*/  S2R R0, SR_TID.X ;  /* 0x0000000000007919 */ /* 0x000e2e0000002100 */
[----:B------:R-:W1:Y:S01]  /*0020*/  S2UR UR6, SR_CgaCtaId ;  /* 0x00000000000679c3 */ /* 0x000e620000008800 */
[----:B------:R-:W0:Y:S01]  /*0030*/  LDCU UR8, c[0x0][0x394] ;  /* 0x00007280ff0877ac */ /* 0x000e220008000800 */
[----:B------:R-:W-:Y:S01]  /*0040*/  BSSY.RECONVERGENT B0, `(.L_x_7) ;  /* 0x0000053000007945 */ /* 0x000fe20003800200 */
[----:B------:R-:W-:Y:S01]  /*0050*/  UMOV UR4, 0x400 ;  /* 0x0000040000047882 */ /* 0x000fe20000000000 */
[----:B------:R-:W2:Y:S04]  /*0060*/  LDCU UR10, c[0x0][0x390] ;  /* 0x00007200ff0a77ac */ /* 0x000ea80008000800 */
[----:B------:R-:W3:Y:S01]  /*0070*/  S2UR UR7, SR_CTAID.X ;  /* 0x00000000000779c3 */ /* 0x000ee20000002500 */
[----:B------:R-:W-:-:S07]  /*0080*/  UIADD3 UR5, UPT, UPT, UR4, 0x400, URZ ;  /* 0x0000040004057890 */ /* 0x000fce000fffe0ff */
[----:B------:R-:W3:Y:S01]  /*0090*/  LDC R7, c[0x0][0x360] ;  /* 0x0000d800ff077b82 */ /* 0x000ee20000000800 */
[----:B-1----:R-:W-:Y:S02]  /*00a0*/  ULEA UR4, UR6, UR4, 0x18 ;  /* 0x0000000406047291 */ /* 0x002fe4000f8ec0ff */
[----:B------:R-:W-:Y:S01]  /*00b0*/  ULEA UR5, UR6, UR5, 0x18 ;  /* 0x0000000506057291 */ /* 0x000fe2000f8ec0ff */
[----:B------:R-:W1:Y:S01]  /*00c0*/  LDCU UR6, c[0x0][0x370] ;  /* 0x00006e00ff0677ac */ /* 0x000e620008000800 */
[C---:B0-----:R-:W-:Y:S01]  /*00d0*/  ISETP.GT.U32.AND P0, PT, R0.reuse, UR8, PT ;  /* 0x0000000800007c0c */ /* 0x041fe2000bf04070 */
[----:B------:R-:W0:Y:S01]  /*00e0*/  LDCU.64 UR8, c[0x0][0x358] ;  /* 0x00006b00ff0877ac */ /* 0x000e220008000a00 */
[C---:B------:R-:W-:Y:S02]  /*00f0*/  LEA R2, R0.reuse, UR4, 0x2 ;  /* 0x0000000400027c11 */ /* 0x040fe4000f8e10ff */
[----:B------:R-:W-:Y:S01]  /*0100*/  LEA R3, R0, UR5, 0x2 ;  /* 0x0000000500037c11 */ /* 0x000fe2000f8e10ff */
[----:B---3--:R-:W-:-:S08]  /*0110*/  IMAD R5, R7, UR7, R0 ;  /* 0x0000000707057c24 */ /* 0x008fd0000f8e0200 */
[----:B------:R3:W-:Y:S01]  /*0120*/  @!P0 STS [R2], RZ ;  /* 0x000000ff02008388 */ /* 0x0007e20000000800 */
[----:B-1----:R-:W-:-:S03]  /*0130*/  IMAD R4, R7, UR6, RZ ;  /* 0x0000000607047c24 */ /* 0x002fc6000f8e02ff */
[----:B------:R3:W-:Y:S01]  /*0140*/  @!P0 STS [R3], RZ ;  /* 0x000000ff03008388 */ /* 0x0007e20000000800 */
[----:B------:R-:W-:Y:S01]  /*0150*/  BAR.SYNC.DEFER_BLOCKING 0x0 ;  /* 0x0000000000007b1d */ /* 0x000fe20000010000 */
[----:B--2---:R-:W-:-:S13]  /*0160*/  ISETP.GE.AND P0, PT, R5, UR10, PT ;  /* 0x0000000a05007c0c */ /* 0x004fda000bf06270 */
[----:B0--3--:R-:W-:Y:S05]  /*0170*/  @P0 BRA `(.L_x_8) ;  /* 0x0000000000fc0947 */ /* 0x009fea0003800000 */
[----:B------:R-:W0:Y:S01]  /*0180*/  I2F.U32.RP R11, R4 ;  /* 0x00000004000b7306 */ /* 0x000e220000209000 */
[C---:B------:R-:W-:Y:S01]  /*0190*/  IMAD.IADD R8, R4.reuse, 0x1, R5 ;  /* 0x0000000104087824 */ /* 0x040fe200078e0205 */
[----:B------:R-:W-:Y:S01]  /*01a0*/  ISETP.NE.U32.AND P2, PT, R4, RZ, PT ;  /* 0x000000ff0400720c */ /* 0x000fe20003f45070 */
[----:B------:R-:W-:Y:S01]  /*01b0*/  IMAD.MOV R13, RZ, RZ, -R4 ;  /* 0x000000ffff0d7224 */ /* 0x000fe200078e0a04 */
[----:B------:R-:W-:Y:S02]  /*01c0*/  BSSY.RECONVERGENT B1, `(.L_x_9) ;  /* 0x0000026000017945 */ /* 0x000fe40003800200 */
[C---:B------:R-:W-:Y:S02]  /*01d0*/  ISETP.GE.AND P0, PT, R8.reuse, UR10, PT ;  /* 0x0000000a08007c0c */ /* 0x040fe4000bf06270 */
[----:B------:R-:W-:Y:S02]  /*01e0*/  VIMNMX R9, PT, PT, R8, UR10, !PT ;  /* 0x0000000a08097c48 */ /* 0x000fe4000ffe0100 */
[----:B------:R-:W-:-:S04]  /*01f0*/  SEL R10, RZ, 0x1, P0 ;  /* 0x00000001ff0a7807 */ /* 0x000fc80000000000 */
[----:B------:R-:W-:Y:S01]  /*0200*/  IADD3 R9, PT, PT, R9, -R8, -R10 ;  /* 0x8000000809097210 */ /* 0x000fe20007ffe80a */
[----:B0-----:R-:W0:Y:S02]  /*0210*/  MUFU.RCP R11, R11 ;  /* 0x0000000b000b7308 */ /* 0x001e240000001000 */
[----:B0-----:R-:W-:-:S06]  /*0220*/  VIADD R6, R11, 0xffffffe ;  /* 0x0ffffffe0b067836 */ /* 0x001fcc0000000000 */
[----:B------:R0:W1:Y:S02]  /*0230*/  F2I.FTZ.U32.TRUNC.NTZ R7, R6 ;  /* 0x0000000600077305 */ /* 0x000064000021f000 */
[----:B0-----:R-:W-:Y:S02]  /*0240*/  IMAD.MOV.U32 R6, RZ, RZ, RZ ;  /* 0x000000ffff067224 */ /* 0x001fe400078e00ff */
[----:B-1----:R-:W-:-:S04]  /*0250*/  IMAD R13, R13, R7, RZ ;  /* 0x000000070d0d7224 */ /* 0x002fc800078e02ff */
[----:B------:R-:W-:-:S06]  /*0260*/  IMAD.HI.U32 R12, R7, R13, R6 ;  /* 0x0000000d070c7227 */ /* 0x000fcc00078e0006 */
[----:B------:R-:W-:-:S04]  /*0270*/  IMAD.HI.U32 R11, R12, R9, RZ ;  /* 0x000000090c0b7227 */ /* 0x000fc800078e00ff */
[----:B------:R-:W-:-:S04]  /*0280*/  IMAD.MOV R6, RZ, RZ, -R11 ;  /* 0x000000ffff067224 */ /* 0x000fc800078e0a0b */
[----:B------:R-:W-:Y:S02]  /*0290*/  IMAD R9, R4, R6, R9 ;  /* 0x0000000604097224 */ /* 0x000fe400078e0209 */
[----:B------:R-:W0:Y:S03]  /*02a0*/  LDC.64 R6, c[0x0][0x380] ;  /* 0x0000e000ff067b82 */ /* 0x000e260000000a00 */
[----:B------:R-:W-:-:S13]  /*02b0*/  ISETP.GE.U32.AND P0, PT, R9, R4, PT ;  /* 0x000000040900720c */ /* 0x000fda0003f06070 */
[----:B------:R-:W-:Y:S02]  /*02c0*/  @P0 IMAD.IADD R9, R9, 0x1, -R4 ;  /* 0x0000000109090824 */ /* 0x000fe400078e0a04 */
[----:B------:R-:W-:-:S03]  /*02d0*/  @P0 VIADD R11, R11, 0x1 ;  /* 0x000000010b0b0836 */ /* 0x000fc60000000000 */
[----:B------:R-:W-:-:S13]  /*02e0*/  ISETP.GE.U32.AND P1, PT, R9, R4, PT ;  /* 0x000000040900720c */ /* 0x000fda0003f26070 */
[----:B------:R-:W-:Y:S01]  /*02f0*/  @P1 VIADD R11, R11, 0x1 ;  /* 0x000000010b0b1836 */ /* 0x000fe20000000000 */
[----:B------:R-:W-:-:S05]  /*0300*/  @!P2 LOP3.LUT R11, RZ, R4, RZ, 0x33, !PT ;  /* 0x00000004ff0ba212 */ /* 0x000fca00078e33ff */
[----:B------:R-:W-:-:S05]  /*0310*/  IMAD.IADD R8, R10, 0x1, R11 ;  /* 0x000000010a087824 */ /* 0x000fca00078e020b */
[C---:B------:R-:W-:Y:S02]  /*0320*/  LOP3.LUT R9, R8.reuse, 0x3, RZ, 0xc0, !PT ;  /* 0x0000000308097812 */ /* 0x040fe400078ec0ff */
[----:B------:R-:W-:Y:S02]  /*0330*/  ISETP.GE.U32.AND P1, PT, R8, 0x3, PT ;  /* 0x000000030800780c */ /* 0x000fe40003f26070 */
[----:B------:R-:W-:-:S13]  /*0340*/  ISETP.NE.AND P0, PT, R9, 0x3, PT ;  /* 0x000000030900780c */ /* 0x000fda0003f05270 */
[----:B0-----:R-:W-:Y:S05]  /*0350*/  @!P0 BRA `(.L_x_10) ;  /* 0x0000000000308947 */ /* 0x001fea0003800000 */
[----:B------:R-:W0:Y:S01]  /*0360*/  LDC.64 R10, c[0x0][0x380] ;  /* 0x0000e000ff0a7b82 */ /* 0x000e220000000a00 */
[----:B------:R-:W-:-:S04]  /*0370*/  IADD3 R8, PT, PT, R8, 0x1, RZ ;  /* 0x0000000108087810 */ /* 0x000fc80007ffe0ff */
[----:B------:R-:W-:-:S05]  /*0380*/  LOP3.LUT R8, R8, 0x3, RZ, 0xc0, !PT ;  /* 0x0000000308087812 */ /* 0x000fca00078ec0ff */
[----:B------:R-:W-:-:S07]  /*0390*/  IMAD.MOV R12, RZ, RZ, -R8 ;  /* 0x000000ffff0c7224 */ /* 0x000fce00078e0a08 */
.L_x_11:
[----:B0-----:R-:W-:-:S06]  /*03a0*/  IMAD.WIDE R8, R5, 0x4, R10 ;  /* 0x0000000405087825 */ /* 0x001fcc00078e020a */
[----:B------:R-:W2:Y:S01]  /*03b0*/  LDG.E R8, desc[UR8][R8.64] ;  /* 0x0000000808087981 */ /* 0x000ea2000c1e1900 */
[----:B------:R-:W-:Y:S02]  /*03c0*/  VIADD R12, R12, 0x1 ;  /* 0x000000010c0c7836 */ /* 0x000fe40000000000 */
[----:B------:R-:W-:-:S03]  /*03d0*/  IMAD.IADD R5, R4, 0x1, R5 ;  /* 0x0000000104057824 */ /* 0x000fc600078e0205 */
[----:B------:R-:W-:Y:S02]  /*03e0*/  ISETP.NE.AND P0, PT, R12, RZ, PT ;  /* 0x000000ff0c00720c */ /* 0x000fe40003f05270 */
[----:B-12---:R-:W-:-:S05]  /*03f0*/  LEA R13, R8, UR4, 0x2 ;  /* 0x00000004080d7c11 */ /* 0x006fca000f8e10ff */
[----:B------:R1:W-:Y:S06]  /*0400*/  ATOMS.POPC.INC.32 RZ, [R13+URZ] ;  /* 0x000000000dff7f8c */ /* 0x0003ec000d8000ff */
[----:B------:R-:W-:Y:S05]  /*0410*/  @P0 BRA `(.L_x_11) ;  /* 0xfffffffc00e00947 */ /* 0x000fea000383ffff */
.L_x_10:
[----:B------:R-:W-:Y:S05]  /*0420*/  BSYNC.RECONVERGENT B1 ;  /* 0x0000000000017941 */ /* 0x000fea0003800200 */
.L_x_9:
[----:B------:R-:W-:Y:S05]  /*0430*/  @!P1 BRA `(.L_x_8) ;  /* 0x00000000004c9947 */ /* 0x000fea0003800000 */
.L_x_12:
[----:B------:R-:W-:-:S04]  /*0440*/  IMAD.WIDE R14, R5, 0x4, R6 ;  /* 0x00000004050e7825 */ /* 0x000fc800078e0206 */
[C---:B------:R-:W-:Y:S02]  /*0450*/  IMAD.WIDE R8, R4.reuse, 0x4, R14 ;  /* 0x0000000404087825 */ /* 0x040fe400078e020e */
[----:B------:R-:W2:Y:S02]  /*0460*/  LDG.E R14, desc[UR8][R14.64] ;  /* 0x000000080e0e7981 */ /* 0x000ea4000c1e1900 */
[C---:B------:R-:W-:Y:S02]  /*0470*/  IMAD.WIDE R10, R4.reuse, 0x4, R8 ;  /* 0x00000004040a7825 */ /* 0x040fe400078e0208 */
[----:B------:R-:W3:Y:S02]  /*0480*/  LDG.E R8, desc[UR8][R8.64] ;  /* 0x0000000808087981 */ /* 0x000ee4000c1e1900 */
[C---:B-1----:R-:W-:Y:S02]  /*0490*/  IMAD.WIDE R12, R4.reuse, 0x4, R10 ;  /* 0x00000004040c7825 */ /* 0x042fe400078e020a */
[----:B------:R-:W4:Y:S04]  /*04a0*/  LDG.E R10, desc[UR8][R10.64] ;  /* 0x000000080a0a7981 */ /* 0x000f28000c1e1900 */
[----:B------:R-:W5:Y:S01]  /*04b0*/  LDG.E R12, desc[UR8][R12.64] ;  /* 0x000000080c0c7981 */ /* 0x000f62000c1e1900 */
[----:B------:R-:W-:-:S05]  /*04c0*/  IMAD R5, R4, 0x4, R5 ;  /* 0x0000000404057824 */ /* 0x000fca00078e0205 */
[----:B------:R-:W-:Y:S02]  /*04d0*/  ISETP.GE.AND P0, PT, R5, UR10, PT ;  /* 0x0000000a05007c0c */ /* 0x000fe4000bf06270 */
[----:B0-2---:R-:W-:-:S05]  /*04e0*/  LEA R16, R14, UR4, 0x2 ;  /* 0x000000040e107c11 */ /* 0x005fca000f8e10ff */
[----:B------:R0:W-:Y:S01]  /*04f0*/  ATOMS.POPC.INC.32 RZ, [R16+URZ] ;  /* 0x0000000010ff7f8c */ /* 0x0001e2000d8000ff */
[----:B---3--:R-:W-:-:S05]  /*0500*/  LEA R17, R8, UR4, 0x2 ;  /* 0x0000000408117c11 */ /* 0x008fca000f8e10ff */
[----:B------:R0:W-:Y:S01]  /*0510*/  ATOMS.POPC.INC.32 RZ, [R17+URZ] ;  /* 0x0000000011ff7f8c */ /* 0x0001e2000d8000ff */
[----:B----4-:R-:W-:Y:S02]  /*0520*/  LEA R18, R10, UR4, 0x2 ;  /* 0x000000040a127c11 */ /* 0x010fe4000f8e10ff */
[----:B-----5:R-:W-:-:S03]  /*0530*/  LEA R19, R12, UR4, 0x2 ;  /* 0x000000040c137c11 */ /* 0x020fc6000f8e10ff */
[----:B------:R0:W-:Y:S04]  /*0540*/  ATOMS.POPC.INC.32 RZ, [R18+URZ] ;  /* 0x0000000012ff7f8c */ /* 0x0001e8000d8000ff */
[----:B------:R0:W-:Y:S01]  /*0550*/  ATOMS.POPC.INC.32 RZ, [R19+URZ] ;  /* 0x0000000013ff7f8c */ /* 0x0001e2000d8000ff */
[----:B------:R-:W-:Y:S05]  /*0560*/  @!P0 BRA `(.L_x_12) ;  /* 0xfffffffc00b48947 */ /* 0x000fea000383ffff */
.L_x_8:
[----:B------:R-:W-:Y:S05]  /*0570*/  BSYNC.RECONVERGENT B0 ;  /* 0x0000000000007941 */ /* 0x000fea0003800200 */
.L_x_7:
[----:B------:R-:W-:Y:S01]  /*0580*/  BAR.SYNC.DEFER_BLOCKING 0x0 ;  /* 0x0000000000007b1d */ /* 0x000fe20000010000 */
[----:B------:R-:W-:-:S09]  /*0590*/  UISETP.GE.AND UP0, UPT, UR10, 0x2, UPT ;  /* 0x000000020a00788c */ /* 0x000fd2000bf06270 */
[----:B------:R-:W-:Y:S05]  /*05a0*/  BRA.U !UP0, `(.L_x_13) ;  /* 0x0000000108707547 */ /* 0x000fea000b800000 */
[----:B------:R-:W2:Y:S01]  /*05b0*/  LDCU UR7, c[0x0][0x390] ;  /* 0x00007200ff0777ac */ /* 0x000ea20008000800 */
[----:B------:R-:W-:Y:S01]  /*05c0*/  UPLOP3.LUT UP0, UPT, UPT, UPT, UPT, 0x40, 0x4 ;  /* 0x000000000004789c */ /* 0x000fe20003f0e870 */
[----:B------:R-:W-:-:S10]  /*05d0*/  UMOV UR6, 0x1 ;  /* 0x0000000100067882 */ /* 0x000fd40000000000 */
.L_x_16:
[----:B---34-:R-:W-:Y:S05]  /*05e0*/  BRA.U UP0, `(.L_x_14) ;  /* 0x0000000100287547 */ /* 0x018fea000b800000 */
[----:B------:R-:W-:-:S13]  /*05f0*/  ISETP.GE.U32.AND P0, PT, R0, UR6, PT ;  /* 0x0000000600007c0c */ /* 0x000fda000bf06070 */
[----:B------:R-:W-:-:S04]  /*0600*/  @P0 IADD3 R4, PT, PT, R0, -UR6, RZ ;  /* 0x8000000600040c10 */ /* 0x000fc8000fffe0ff */
[----:B------:R-:W-:Y:S02]  /*0610*/  @P0 LEA R5, R4, UR4, 0x2 ;  /* 0x0000000404050c11 */ /* 0x000fe4000f8e10ff */
[----:B------:R-:W-:Y:S04]  /*0620*/  @P0 LDS R4, [R2] ;  /* 0x0000000002040984 */ /* 0x000fe80000000800 */
[----:B------:R-:W3:Y:S02]  /*0630*/  @P0 LDS R5, [R5] ;  /* 0x0000000005050984 */ /* 0x000ee40000000800 */
[----:B---3--:R-:W-:-:S05]  /*0640*/  @P0 IMAD.IADD R4, R4, 0x1, R5 ;  /* 0x0000000104040824 */ /* 0x008fca00078e0205 */
[----:B------:R-:W-:Y:S04]  /*0650*/  @P0 STS [R3], R4 ;  /* 0x0000000403000388 */ /* 0x000fe80000000800 */
[----:B------:R-:W3:Y:S04]  /*0660*/  @!P0 LDS R6, [R2] ;  /* 0x0000000002068984 */ /* 0x000ee80000000800 */
[----:B---3--:R3:W-:Y:S01]  /*0670*/  @!P0 STS [R3], R6 ;  /* 0x0000000603008388 */ /* 0x0087e20000000800 */
[----:B------:R-:W-:Y:S05]  /*0680*/  BRA `(.L_x_15) ;  /* 0x0000000000247947 */ /* 0x000fea0003800000 */
.L_x_14:
[----:B------:R-:W-:-:S13]  /*0690*/  ISETP.GE.U32.AND P0, PT, R0, UR6, PT ;  /* 0x0000000600007c0c */ /* 0x000fda000bf06070 */
[----:B------:R-:W-:Y:S01]  /*06a0*/  @P0 VIADD R4, R0, -UR6 ;  /* 0x8000000600040c36 */ /* 0x000fe20008000000 */
[----:B------:R-:W-:Y:S04]  /*06b0*/  @P0 LDS R5, [R3] ;  /* 0x0000000003050984 */ /* 0x000fe80000000800 */
[----:B------:R-:W-:-:S06]  /*06c0*/  @P0 LEA R4, R4, UR5, 0x2 ;  /* 0x0000000504040c11 */ /* 0x000fcc000f8e10ff */
[----:B------:R-:W3:Y:S02]  /*06d0*/  @P0 LDS R4, [R4] ;  /* 0x0000000004040984 */ /* 0x000ee40000000800 */
[----:B---3--:R-:W-:-:S05]  /*06e0*/  @P0 IMAD.IADD R5, R4, 0x1, R5 ;  /* 0x0000000104050824 */ /* 0x008fca00078e0205 */
[----:B------:R-:W-:Y:S04]  /*06f0*/  @P0 STS [R2], R5 ;  /* 0x0000000502000388 */ /* 0x000fe80000000800 */
[----:B------:R-:W3:Y:S04]  /*0700*/  @!P0 LDS R7, [R3] ;  /* 0x0000000003078984 */ /* 0x000ee80000000800 */
[----:B---3--:R4:W-:Y:S02]  /*0710*/  @!P0 STS [R2], R7 ;  /* 0x0000000702008388 */ /* 0x0089e40000000800 */
.L_x_15:
[----:B------:R-:W-:Y:S01]  /*0720*/  BAR.SYNC.DEFER_BLOCKING 0x0 ;  /* 0x0000000000007b1d */ /* 0x000fe20000010000 */
[----:B------:R-:W-:Y:S02]  /*0730*/  USHF.L.U32 UR6, UR6, 0x1, URZ ;  /* 0x0000000106067899 */ /* 0x000fe400080006ff */
[----:B------:R-:W-:Y:S02]  /*0740*/  UPLOP3.LUT UP0, UPT, UPT, UPT, UP0, 0x40, 0x4 ;  /* 0x000000000004789c */ /* 0x000fe40003f0e800 */
[----:B--2---:R-:W-:-:S09]  /*0750*/  UISETP.GE.AND UP1, UPT, UR6, UR7, UPT ;  /* 0x000000070600728c */ /* 0x004fd2000bf26270 */
[----:B------:R-:W-:Y:S05]  /*0760*/  BRA.U !UP1, `(.L_x_16) ;  /* 0xfffffffd099c7547 */ /* 0x000fea000b83ffff */
.L_x_13:
[----:B------:R-:W2:Y:S02]  /*0770*/  LDCU UR6, c[0x0][0x394] ;  /* 0x00007280ff0677ac */ /* 0x000ea40008000800 */
[----:B--2---:R-:W-:-:S13]  /*0780*/  ISETP.GT.U32.AND P0, PT, R0, UR6, PT ;  /* 0x0000000600007c0c */ /* 0x004fda000bf04070 */
[----:B------:R-:W-:Y:S05]  /*0790*/  @P0 EXIT ;  /* 0x000000000000094d */ /* 0x000fea0003800000 */
[----:B---3--:R-:W2:Y:S01]  /*07a0*/  LDS R3, [R2] ;  /* 0x0000000002037984 */ /* 0x008ea20000000800 */
[----:B------:R-:W3:Y:S02]  /*07b0*/  LDC.64 R4, c[0x0][0x388] ;  /* 0x0000e200ff047b82 */ /* 0x000ee40000000a00 */
[----:B---3--:R-:W-:-:S05]  /*07c0*/  IMAD.WIDE.U32 R4, R0, 0x4, R4 ;  /* 0x0000000400047825 */ /* 0x008fca00078e0004 */
[----:B--2---:R-:W-:Y:S01]  /*07d0*/  REDG.E.ADD.STRONG.GPU desc[UR8][R4.64], R3 ;  /* 0x000000030400798e */ /* 0x004fe2000c12e108 */
[----:B------:R-:W-:Y:S05]  /*07e0*/  EXIT ;  /* 0x000000000000794d */ /* 0x000fea0003800000 */
.L_x_17:
        /* <DEDUP_REMOVED lines=9> */
.L_x_19:


//--------------------- .nv.shared._Z20counting_sort_kernelPiS_ii --------------------------
	.section	.nv.shared._Z20counting_sort_kernelPiS_ii,"aw",@nobits
	.sectionflags	@""
	.align	4
.nv.shared._Z20counting_sort_kernelPiS_ii:
	.zero		2048


//--------------------- .nv.shared.reserved.0     --------------------------
	.section	.nv.shared.reserved.0,"aw",@nobits
	.weak		__nv_reservedSMEM_offset_0_alias
	.size		__nv_reservedSMEM_offset_0_alias, 0, 64
	.other		__nv_reservedSMEM_offset_0_alias,@"STO_CUDA_RESERVED_SHARED STV_DEFAULT"
__nv_reservedSMEM_offset_0_alias:
	.zero		0
	.zero		64


//--------------------- .nv.shared._Z18find_prefix_kernelPiS_ii --------------------------
	.section	.nv.shared._Z18find_prefix_kernelPiS_ii,"aw",@nobits
	.sectionflags	@""
	.align	4
.nv.shared._Z18find_prefix_kernelPiS_ii:
	.zero		3072


//--------------------- .nv.constant0._Z20counting_sort_kernelPiS_ii --------------------------
	.section	.nv.constant0._Z20counting_sort_kernelPiS_ii,"a",@progbits
	.sectionflags	@""
	.align	4
.nv.constant0._Z20counting_sort_kernelPiS_ii:
	.zero		920


//--------------------- .nv.constant0._Z18find_prefix_kernelPiS_ii --------------------------
	.section	.nv.constant0._Z18find_prefix_kernelPiS_ii,"a",@progbits
	.sectionflags	@""
	.align	4
.nv.constant0._Z18find_prefix_kernelPiS_ii:
	.zero		920


//--------------------- SYMBOLS --------------------------

	.type		.nv.reservedSmem.offset0,@object
	.size		.nv.reservedSmem.offset0,0x4
	.type		.nv.reservedSmem.cap,@object
	.size		.nv.reservedSmem.cap,0x4
